	.headerflags	@"EF_CUDA_TEXMODE_UNIFIED EF_CUDA_64BIT_ADDRESS EF_CUDA_ACCELERATORS EF_CUDA_SM90 EF_CUDA_VIRTUAL_SM(EF_CUDA_SM90)"
	.elftype	@"ET_EXEC"


//--------------------- .nv.info                  --------------------------
	.section	.nv.info,"",@"SHT_CUDA_INFO"
	.align	4


	//----- nvinfo : EIATTR_REGCOUNT
	.align		4
        /*0000*/ 	.byte	0x04, 0x2f
        /*0002*/ 	.short	(.L_1 - .L_0)
	.align		4
.L_0:
        /*0004*/ 	.word	index@(triton_poi_fused_cat_32)
        /*0008*/ 	.word	0x0000001f


	//----- nvinfo : EIATTR_MIN_STACK_SIZE
	.align		4
.L_1:
        /*000c*/ 	.byte	0x04, 0x12
        /*000e*/ 	.short	(.L_3 - .L_2)
	.align		4
.L_2:
        /*0010*/ 	.word	index@(triton_poi_fused_cat_32)
        /*0014*/ 	.word	0x00000000


	//----- nvinfo : EIATTR_FRAME_SIZE
	.align		4
.L_3:
        /*0018*/ 	.byte	0x04, 0x11
        /*001a*/ 	.short	(.L_5 - .L_4)
	.align		4
.L_4:
        /*001c*/ 	.word	index@(triton_poi_fused_cat_32)
        /*0020*/ 	.word	0x00000000


	//----- nvinfo : EIATTR_MIN_STACK_SIZE
	.align		4
.L_5:
        /*0024*/ 	.byte	0x04, 0x12
        /*0026*/ 	.short	(.L_7 - .L_6)
	.align		4
.L_6:
        /*0028*/ 	.word	index@(triton_poi_fused_cat_32)
        /*002c*/ 	.word	0x00000000
.L_7:


//--------------------- .nv.info.triton_poi_fused_cat_32 --------------------------
	.section	.nv.info.triton_poi_fused_cat_32,"",@"SHT_CUDA_INFO"
	.sectionflags	@""
	.align	4


	//----- nvinfo : EIATTR_CUDA_API_VERSION
	.align		4
        /*0000*/ 	.byte	0x04, 0x37
        /*0002*/ 	.short	(.L_9 - .L_8)
.L_8:
        /*0004*/ 	.word	0x0000007c


	//----- nvinfo : EIATTR_KPARAM_INFO
	.align		4
.L_9:
        /*0008*/ 	.byte	0x04, 0x17
        /*000a*/ 	.short	(.L_11 - .L_10)
.L_10:
        /*000c*/ 	.word	0x00000000
        /*0010*/ 	.short	0x000a
        /*0012*/ 	.short	0x0050
        /*0014*/ 	.byte	0x00, 0xf0, 0x11, 0x00


	//----- nvinfo : EIATTR_KPARAM_INFO
	.align		4
.L_11:
        /*0018*/ 	.byte	0x04, 0x17
        /*001a*/ 	.short	(.L_13 - .L_12)
.L_12:
        /*001c*/ 	.word	0x00000000
        /*0020*/ 	.short	0x0009
        /*0022*/ 	.short	0x0048
        /*0024*/ 	.byte	0x00, 0xf4, 0x21, 0x00


	//----- nvinfo : EIATTR_KPARAM_INFO
	.align		4
.L_13:
        /*0028*/ 	.byte	0x04, 0x17
        /*002a*/ 	.short	(.L_15 - .L_14)
.L_14:
        /*002c*/ 	.word	0x00000000
        /*0030*/ 	.short	0x0008
        /*0032*/ 	.short	0x0040
        /*0034*/ 	.byte	0x00, 0xf4, 0x21, 0x00


	//----- nvinfo : EIATTR_KPARAM_INFO
	.align		4
.L_15:
        /*0038*/ 	.byte	0x04, 0x17
        /*003a*/ 	.short	(.L_17 - .L_16)
.L_16:
        /*003c*/ 	.word	0x00000000
        /*0040*/ 	.short	0x0007
        /*0042*/ 	.short	0x0038
        /*0044*/ 	.byte	0x00, 0xf4, 0x21, 0x00


	//----- nvinfo : EIATTR_KPARAM_INFO
	.align		4
.L_17:
        /*0048*/ 	.byte	0x04, 0x17
        /*004a*/ 	.short	(.L_19 - .L_18)
.L_18:
        /*004c*/ 	.word	0x00000000
        /*0050*/ 	.short	0x0006
        /*0052*/ 	.short	0x0030
        /*0054*/ 	.byte	0x00, 0xf4, 0x21, 0x00


	//----- nvinfo : EIATTR_KPARAM_INFO
	.align		4
.L_19:
        /*0058*/ 	.byte	0x04, 0x17
        /*005a*/ 	.short	(.L_21 - .L_20)
.L_20:
        /*005c*/ 	.word	0x00000000
        /*0060*/ 	.short	0x0005
        /*0062*/ 	.short	0x0028
        /*0064*/ 	.byte	0x00, 0xf4, 0x21, 0x00


	//----- nvinfo : EIATTR_KPARAM_INFO
	.align		4
.L_21:
        /*0068*/ 	.byte	0x04, 0x17
        /*006a*/ 	.short	(.L_23 - .L_22)
.L_22:
        /*006c*/ 	.word	0x00000000
        /*0070*/ 	.short	0x0004
        /*0072*/ 	.short	0x0020
        /*0074*/ 	.byte	0x00, 0xf4, 0x21, 0x00


	//----- nvinfo : EIATTR_KPARAM_INFO
	.align		4
.L_23:
        /*0078*/ 	.byte	0x04, 0x17
        /*007a*/ 	.short	(.L_25 - .L_24)
.L_24:
        /*007c*/ 	.word	0x00000000
        /*0080*/ 	.short	0x0003
        /*0082*/ 	.short	0x0018
        /*0084*/ 	.byte	0x00, 0xf4, 0x21, 0x00


	//----- nvinfo : EIATTR_KPARAM_INFO
	.align		4
.L_25:
        /*0088*/ 	.byte	0x04, 0x17
        /*008a*/ 	.short	(.L_27 - .L_26)
.L_26:
        /*008c*/ 	.word	0x00000000
        /*0090*/ 	.short	0x0002
        /*0092*/ 	.short	0x0010
        /*0094*/ 	.byte	0x00, 0xf4, 0x21, 0x00


	//----- nvinfo : EIATTR_KPARAM_INFO
	.align		4
.L_27:
        /*0098*/ 	.byte	0x04, 0x17
        /*009a*/ 	.short	(.L_29 - .L_28)
.L_28:
        /*009c*/ 	.word	0x00000000
        /*00a0*/ 	.short	0x0001
        /*00a2*/ 	.short	0x0008
        /*00a4*/ 	.byte	0x00, 0xf4, 0x21, 0x00


	//----- nvinfo : EIATTR_KPARAM_INFO
	.align		4
.L_29:
        /*00a8*/ 	.byte	0x04, 0x17
        /*00aa*/ 	.short	(.L_31 - .L_30)
.L_30:
        /*00ac*/ 	.word	0x00000000
        /*00b0*/ 	.short	0x0000
        /*00b2*/ 	.short	0x0000
        /*00b4*/ 	.byte	0x00, 0xf4, 0x21, 0x00


	//----- nvinfo : EIATTR_SPARSE_MMA_MASK
	.align		4
.L_31:
        /*00b8*/ 	.byte	0x03, 0x50
        /*00ba*/ 	.short	0x0000


	//----- nvinfo : EIATTR_MAXREG_COUNT
	.align		4
        /*00bc*/ 	.byte	0x03, 0x1b
        /*00be*/ 	.short	0x00ff


	//----- nvinfo : EIATTR_EXIT_INSTR_OFFSETS
	.align		4
        /*00c0*/ 	.byte	0x04, 0x1c
        /*00c2*/ 	.short	(.L_33 - .L_32)


	//   ....[0]....
.L_32:
        /*00c4*/ 	.word	0x00000a30


	//----- nvinfo : EIATTR_REQNTID
	.align		4
.L_33:
        /*00c8*/ 	.byte	0x04, 0x10
        /*00ca*/ 	.short	(.L_35 - .L_34)
.L_34:
        /*00cc*/ 	.word	0x00000100
        /*00d0*/ 	.word	0x00000001
        /*00d4*/ 	.word	0x00000001


	//----- nvinfo : EIATTR_CBANK_PARAM_SIZE
	.align		4
.L_35:
        /*00d8*/ 	.byte	0x03, 0x19
        /*00da*/ 	.short	0x0054


	//----- nvinfo : EIATTR_PARAM_CBANK
	.align		4
        /*00dc*/ 	.byte	0x04, 0x0a
        /*00de*/ 	.short	(.L_37 - .L_36)
	.align		4
.L_36:
        /*00e0*/ 	.word	index@(.nv.constant0.triton_poi_fused_cat_32)
        /*00e4*/ 	.short	0x0210
        /*00e6*/ 	.short	0x0054


	//----- nvinfo : EIATTR_SW_WAR
	.align		4
.L_37:
        /*00e8*/ 	.byte	0x04, 0x36
        /*00ea*/ 	.short	(.L_39 - .L_38)
.L_38:
        /*00ec*/ 	.word	0x00000008
.L_39:


//--------------------- .nv.callgraph             --------------------------
	.section	.nv.callgraph,"",@"SHT_CUDA_CALLGRAPH"
	.align	4
	.sectionentsize	8
	.align		4
        /*0000*/ 	.word	0x00000000
	.align		4
        /*0004*/ 	.word	0xffffffff
	.align		4
        /*0008*/ 	.word	0x00000000
	.align		4
        /*000c*/ 	.word	0xfffffffe
	.align		4
        /*0010*/ 	.word	0x00000000
	.align		4
        /*0014*/ 	.word	0xfffffffd
	.align		4
        /*0018*/ 	.word	0x00000000
	.align		4
        /*001c*/ 	.word	0xfffffffc


//--------------------- .text.triton_poi_fused_cat_32 --------------------------
	.section	.text.triton_poi_fused_cat_32,"ax",@progbits
	.align	128
        .global         triton_poi_fused_cat_32
        .type           triton_poi_fused_cat_32,@function
        .size           triton_poi_fused_cat_32,(.L_x_1 - triton_poi_fused_cat_32)
        .other          triton_poi_fused_cat_32,@"STO_CUDA_ENTRY STV_DEFAULT"
triton_poi_fused_cat_32:
.text.triton_poi_fused_cat_32:
[----:B------:R-:W-:Y:S01]  /*0000*/  LDC R1, c[0x0][0x28] ;  /* 0x00000a00ff017b82 */ /* 0x000fe20000000800 */
[----:B------:R-:W1:Y:S07]  /*0010*/  S2R R0, SR_TID.X ;  /* 0x0000000000007919 */ /* 0x000e6e0000002100 */
[----:B------:R-:W2:Y:S01]  /*0020*/  LDC.64 R8, c[0x0][0x218] ;  /* 0x00008600ff087b82 */ /* 0x000ea20000000a00 */
[----:B------:R-:W-:Y:S01]  /*0030*/  CS2R R6, SRZ ;  /* 0x0000000000067805 */ /* 0x000fe2000001ff00 */
[----:B------:R-:W-:Y:S01]  /*0040*/  ULDC.64 UR4, c[0x0][0x208] ;  /* 0x0000820000047ab9 */ /* 0x000fe20000000a00 */
[----:B------:R-:W3:Y:S05]  /*0050*/  S2R R3, SR_CTAID.X ;  /* 0x0000000000037919 */ /* 0x000eea0000002500 */
[----:B------:R-:W4:Y:S08]  /*0060*/  LDC.64 R12, c[0x0][0x220] ;  /* 0x00008800ff0c7b82 */ /* 0x000f300000000a00 */
[----:B------:R-:W5:Y:S01]  /*0070*/  LDC.64 R16, c[0x0][0x230] ;  /* 0x00008c00ff107b82 */ /* 0x000f620000000a00 */
[----:B------:R-:W-:Y:S01]  /*0080*/  CS2R R14, SRZ ;  /* 0x00000000000e7805 */ /* 0x000fe2000001ff00 */
[----:B------:R-:W-:Y:S01]  /*0090*/  ULDC.64 UR6, c[0x0][0x228] ;  /* 0x00008a0000067ab9 */ /* 0x000fe20000000a00 */
[----:B-1----:R-:W-:-:S05]  /*00a0*/  IMAD.SHL.U32 R0, R0, 0x2, RZ ;  /* 0x0000000200007824 */ /* 0x002fca00078e00ff */
[----:B------:R-:W-:-:S05]  /*00b0*/  LOP3.LUT R0, R0, 0x1fe, RZ, 0xc0, !PT ;  /* 0x000001fe00007812 */ /* 0x000fca00078ec0ff */
[----:B---3--:R-:W-:-:S04]  /*00c0*/  IMAD R2, R3, 0x200, R0 ;  /* 0x0000020003027824 */ /* 0x008fc800078e0200 */
[----:B------:R-:W-:-:S04]  /*00d0*/  IMAD.HI R19, R2, 0x51eb851f, RZ ;  /* 0x51eb851f02137827 */ /* 0x000fc800078e02ff */
[----:B------:R-:W-:Y:S01]  /*00e0*/  IMAD.HI R0, R2, 0x66666667, RZ ;  /* 0x6666666702007827 */ /* 0x000fe200078e02ff */
[----:B------:R-:W-:-:S04]  /*00f0*/  SHF.R.U32.HI R18, RZ, 0x1f, R19 ;  /* 0x0000001fff127819 */ /* 0x000fc80000011613 */
[----:B------:R-:W-:Y:S02]  /*0100*/  SHF.R.U32.HI R3, RZ, 0x1f, R0 ;  /* 0x0000001fff037819 */ /* 0x000fe40000011600 */
[----:B------:R-:W-:Y:S02]  /*0110*/  LEA.HI.SX32 R5, R19, R18, 0x17 ;  /* 0x0000001213057211 */ /* 0x000fe400078fbaff */
[----:B------:R-:W-:Y:S02]  /*0120*/  LEA.HI.SX32 R11, R0, R3, 0x1c ;  /* 0x00000003000b7211 */ /* 0x000fe400078fe2ff */
[----:B------:R-:W-:-:S03]  /*0130*/  LEA.HI R3, R5, R5, RZ, 0x8 ;  /* 0x0000000505037211 */ /* 0x000fc600078f40ff */
[----:B------:R-:W-:Y:S01]  /*0140*/  IMAD.HI R0, R11, 0x66666667, RZ ;  /* 0x666666670b007827 */ /* 0x000fe200078e02ff */
[----:B------:R-:W-:-:S04]  /*0150*/  LOP3.LUT R4, R3, 0xffffff00, RZ, 0xc0, !PT ;  /* 0xffffff0003047812 */ /* 0x000fc800078ec0ff */
[----:B------:R-:W-:Y:S01]  /*0160*/  SHF.R.U32.HI R3, RZ, 0x1f, R0 ;  /* 0x0000001fff037819 */ /* 0x000fe20000011600 */
[----:B------:R-:W-:-:S03]  /*0170*/  IMAD.IADD R4, R5, 0x1, -R4 ;  /* 0x0000000105047824 */ /* 0x000fc600078e0a04 */
[----:B------:R-:W-:Y:S02]  /*0180*/  LEA.HI.SX32 R0, R0, R3, 0x1c ;  /* 0x0000000300007211 */ /* 0x000fe400078fe2ff */
[----:B------:R-:W-:-:S03]  /*0190*/  ISETP.GE.AND P0, PT, R4, 0x80, PT ;  /* 0x000000800400780c */ /* 0x000fc60003f06270 */
[----:B------:R-:W-:Y:S02]  /*01a0*/  IMAD R3, R0, -0x28, R11 ;  /* 0xffffffd800037824 */ /* 0x000fe400078e020b */
[----:B------:R-:W-:Y:S01]  /*01b0*/  IMAD R0, R11, -0x28, R2 ;  /* 0xffffffd80b007824 */ /* 0x000fe200078e0202 */
[----:B------:R-:W-:Y:S01]  /*01c0*/  CS2R R10, SRZ ;  /* 0x00000000000a7805 */ /* 0x000fe2000001ff00 */
[----:B--2---:R-:W-:Y:S01]  /*01d0*/  IMAD.WIDE R20, R3, 0x8, R8 ;  /* 0x0000000803147825 */ /* 0x004fe200078e0208 */
[----:B------:R-:W-:-:S03]  /*01e0*/  CS2R R8, SRZ ;  /* 0x0000000000087805 */ /* 0x000fc6000001ff00 */
[C---:B----4-:R-:W-:Y:S02]  /*01f0*/  IMAD.WIDE R22, R0.reuse, 0x8, R12 ;  /* 0x0000000800167825 */ /* 0x050fe400078e020c */
[----:B------:R-:W2:Y:S04]  /*0200*/  @!P0 LDG.E.EL.64 R6, desc[UR4][R20.64] ;  /* 0x0000000414068981 */ /* 0x000ea8000c2e1b00 */
[----:B------:R-:W3:Y:S01]  /*0210*/  @!P0 LDG.E.EL.128 R8, desc[UR4][R22.64] ;  /* 0x0000000416088981 */ /* 0x000ee2000c2e1d00 */
[----:B------:R-:W-:Y:S01]  /*0220*/  CS2R R12, SRZ ;  /* 0x00000000000c7805 */ /* 0x000fe2000001ff00 */
[----:B-----5:R-:W-:-:S05]  /*0230*/  IMAD.WIDE R24, R0, 0x8, R16 ;  /* 0x0000000800187825 */ /* 0x020fca00078e0210 */
[----:B------:R1:W4:Y:S02]  /*0240*/  @!P0 LDG.E.EL.128 R12, desc[UR4][R24.64] ;  /* 0x00000004180c8981 */ /* 0x000324000c2e1d00 */
[----:B-1----:R-:W-:Y:S02]  /*0250*/  IMAD R25, R4, 0x3a24, RZ ;  /* 0x00003a2404197824 */ /* 0x002fe400078e02ff */
[----:B------:R-:W-:Y:S01]  /*0260*/  IMAD R28, R5, -0x640, R2 ;  /* 0xfffff9c0051c7824 */ /* 0x000fe200078e0202 */
[----:B--2---:R-:W-:Y:S02]  /*0270*/  SEL R16, R6, RZ, !P0 ;  /* 0x000000ff06107207 */ /* 0x004fe40004000000 */
[----:B------:R-:W-:Y:S02]  /*0280*/  SEL R17, R7, RZ, !P0 ;  /* 0x000000ff07117207 */ /* 0x000fe40004000000 */
[----:B---3--:R-:W-:Y:S02]  /*0290*/  SEL R27, R8, RZ, !P0 ;  /* 0x000000ff081b7207 */ /* 0x008fe40004000000 */
[----:B------:R-:W-:-:S02]  /*02a0*/  SEL R8, R9, RZ, !P0 ;  /* 0x000000ff09087207 */ /* 0x000fc40004000000 */
[----:B------:R-:W-:Y:S02]  /*02b0*/  IADD3 R6, P4, R27, 0x7a, RZ ;  /* 0x0000007a1b067810 */ /* 0x000fe40007f9e0ff */
[----:B------:R-:W-:Y:S02]  /*02c0*/  ISETP.GE.AND P1, PT, R17, RZ, PT ;  /* 0x000000ff1100720c */ /* 0x000fe40003f26270 */
[----:B------:R-:W-:Y:S01]  /*02d0*/  IADD3 R7, P3, R16, 0x7a, RZ ;  /* 0x0000007a10077810 */ /* 0x000fe20007f7e0ff */
[----:B------:R-:W-:Y:S01]  /*02e0*/  IMAD.X R9, RZ, RZ, R8, P4 ;  /* 0x000000ffff097224 */ /* 0x000fe200020e0608 */
[----:B------:R-:W-:Y:S02]  /*02f0*/  ISETP.GE.AND P2, PT, R8, RZ, PT ;  /* 0x000000ff0800720c */ /* 0x000fe40003f46270 */
[----:B------:R-:W-:Y:S01]  /*0300*/  SEL R23, R10, RZ, !P0 ;  /* 0x000000ff0a177207 */ /* 0x000fe20004000000 */
[----:B------:R-:W-:Y:S01]  /*0310*/  IMAD.X R20, RZ, RZ, R17, P3 ;  /* 0x000000ffff147224 */ /* 0x000fe200018e0611 */
[----:B------:R-:W-:-:S02]  /*0320*/  SEL R7, R7, R16, !P1 ;  /* 0x0000001007077207 */ /* 0x000fc40004800000 */
[----:B------:R-:W-:Y:S02]  /*0330*/  SEL R9, R9, R8, !P2 ;  /* 0x0000000809097207 */ /* 0x000fe40005000000 */
[----:B------:R-:W-:Y:S02]  /*0340*/  SEL R16, R11, RZ, !P0 ;  /* 0x000000ff0b107207 */ /* 0x000fe40004000000 */
[----:B------:R-:W-:Y:S02]  /*0350*/  IADD3 R8, P4, R23, 0x7a, RZ ;  /* 0x0000007a17087810 */ /* 0x000fe40007f9e0ff */
[----:B------:R-:W-:Y:S02]  /*0360*/  SEL R6, R6, R27, !P2 ;  /* 0x0000001b06067207 */ /* 0x000fe40005000000 */
[----:B------:R-:W-:Y:S01]  /*0370*/  ISETP.GE.AND P2, PT, R16, RZ, PT ;  /* 0x000000ff1000720c */ /* 0x000fe20003f46270 */
[----:B------:R-:W-:Y:S01]  /*0380*/  IMAD.X R21, RZ, RZ, R16, P4 ;  /* 0x000000ffff157224 */ /* 0x000fe200020e0610 */
[----:B------:R-:W-:-:S02]  /*0390*/  LEA R10, P3, R6, UR6, 0x2 ;  /* 0x00000006060a7c11 */ /* 0x000fc4000f8610ff */
[----:B------:R-:W-:Y:S02]  /*03a0*/  SEL R8, R8, R23, !P2 ;  /* 0x0000001708087207 */ /* 0x000fe40005000000 */
[----:B------:R-:W-:Y:S02]  /*03b0*/  LEA.HI.X R11, R6, UR7, R9, 0x2, P3 ;  /* 0x00000007060b7c11 */ /* 0x000fe400098f1409 */
[----:B------:R-:W-:Y:S02]  /*03c0*/  SEL R21, R21, R16, !P2 ;  /* 0x0000001015157207 */ /* 0x000fe40005000000 */
[----:B----4-:R-:W-:Y:S01]  /*03d0*/  SEL R6, R15, RZ, !P0 ;  /* 0x000000ff0f067207 */ /* 0x010fe20004000000 */
[----:B------:R-:W-:Y:S01]  /*03e0*/  IMAD.WIDE.U32 R22, R7, 0x1e8, R10 ;  /* 0x000001e807167825 */ /* 0x000fe200078e000a */
[----:B------:R-:W-:Y:S02]  /*03f0*/  SEL R16, R13, RZ, !P0 ;  /* 0x000000ff0d107207 */ /* 0x000fe40004000000 */
[----:B------:R-:W-:-:S02]  /*0400*/  SEL R15, R12, RZ, !P0 ;  /* 0x000000ff0c0f7207 */ /* 0x000fc40004000000 */
[----:B------:R-:W-:Y:S02]  /*0410*/  SEL R17, R20, R17, !P1 ;  /* 0x0000001114117207 */ /* 0x000fe40004800000 */
[----:B------:R-:W-:Y:S02]  /*0420*/  LEA R20, P3, R8, UR6, 0x2 ;  /* 0x0000000608147c11 */ /* 0x000fe4000f8610ff */
[----:B------:R-:W-:Y:S01]  /*0430*/  ISETP.GE.AND P1, PT, R16, RZ, PT ;  /* 0x000000ff1000720c */ /* 0x000fe20003f26270 */
[----:B------:R-:W-:Y:S01]  /*0440*/  IMAD R17, R17, 0x1e8, RZ ;  /* 0x000001e811117824 */ /* 0x000fe200078e02ff */
[----:B------:R-:W-:Y:S02]  /*0450*/  IADD3 R12, P4, R15, 0x7a, RZ ;  /* 0x0000007a0f0c7810 */ /* 0x000fe40007f9e0ff */
[----:B------:R-:W-:Y:S01]  /*0460*/  SEL R14, R14, RZ, !P0 ;  /* 0x000000ff0e0e7207 */ /* 0x000fe20004000000 */
[----:B------:R-:W-:Y:S01]  /*0470*/  IMAD.IADD R23, R23, 0x1, R17 ;  /* 0x0000000117177824 */ /* 0x000fe200078e0211 */
[----:B------:R-:W-:-:S02]  /*0480*/  LEA.HI.X R21, R8, UR7, R21, 0x2, P3 ;  /* 0x0000000708157c11 */ /* 0x000fc400098f1415 */
[----:B------:R-:W-:Y:S01]  /*0490*/  SEL R8, R12, R15, !P1 ;  /* 0x0000000f0c087207 */ /* 0x000fe20004800000 */
[----:B------:R-:W-:Y:S01]  /*04a0*/  IMAD.X R15, RZ, RZ, R16, P4 ;  /* 0x000000ffff0f7224 */ /* 0x000fe200020e0610 */
[----:B------:R-:W-:Y:S01]  /*04b0*/  IADD3 R13, P5, R14, 0x7a, RZ ;  /* 0x0000007a0e0d7810 */ /* 0x000fe20007fbe0ff */
[----:B------:R-:W-:Y:S01]  /*04c0*/  IMAD.WIDE.U32 R20, R7, 0x1e8, R20 ;  /* 0x000001e807147825 */ /* 0x000fe200078e0014 */
[----:B------:R-:W-:Y:S02]  /*04d0*/  ISETP.GE.AND P2, PT, R6, RZ, PT ;  /* 0x000000ff0600720c */ /* 0x000fe40003f46270 */
[----:B------:R-:W-:Y:S01]  /*04e0*/  SEL R11, R15, R16, !P1 ;  /* 0x000000100f0b7207 */ /* 0x000fe20004800000 */
[----:B------:R-:W-:Y:S01]  /*04f0*/  IMAD.X R15, RZ, RZ, R6, P5 ;  /* 0x000000ffff0f7224 */ /* 0x000fe200028e0606 */
[----:B------:R-:W-:Y:S01]  /*0500*/  SEL R13, R13, R14, !P2 ;  /* 0x0000000e0d0d7207 */ /* 0x000fe20005000000 */
[----:B------:R-:W-:Y:S01]  /*0510*/  IMAD.IADD R21, R17, 0x1, R21 ;  /* 0x0000000111157824 */ /* 0x000fe200078e0215 */
[----:B------:R-:W-:Y:S01]  /*0520*/  LEA R14, P1, R8, UR6, 0x2 ;  /* 0x00000006080e7c11 */ /* 0x000fe2000f8210ff */
[----:B------:R-:W-:Y:S01]  /*0530*/  IMAD.WIDE R22, R25, 0x4, R22 ;  /* 0x0000000419167825 */ /* 0x000fe200078e0216 */
[----:B------:R-:W-:-:S02]  /*0540*/  SEL R6, R15, R6, !P2 ;  /* 0x000000060f067207 */ /* 0x000fc40005000000 */
[----:B------:R-:W-:Y:S01]  /*0550*/  LEA R12, P2, R13, UR6, 0x2 ;  /* 0x000000060d0c7c11 */ /* 0x000fe2000f8410ff */
[----:B------:R-:W-:Y:S01]  /*0560*/  IMAD.WIDE R20, R25, 0x4, R20 ;  /* 0x0000000419147825 */ /* 0x000fe200078e0214 */
[----:B------:R-:W-:Y:S02]  /*0570*/  LEA.HI.X R15, R8, UR7, R11, 0x2, P1 ;  /* 0x00000007080f7c11 */ /* 0x000fe400088f140b */
[----:B------:R-:W-:Y:S01]  /*0580*/  LEA.HI.X R13, R13, UR7, R6, 0x2, P2 ;  /* 0x000000070d0d7c11 */ /* 0x000fe200090f1406 */
[----:B------:R-:W1:Y:S01]  /*0590*/  LDC.64 R10, c[0x0][0x238] ;  /* 0x00008e00ff0a7b82 */ /* 0x000e620000000a00 */
[----:B------:R-:W-:Y:S01]  /*05a0*/  LEA.HI.SX32 R9, R19, R18, 0xf ;  /* 0x0000001213097211 */ /* 0x000fe200078f7aff */
[----:B------:R-:W-:-:S04]  /*05b0*/  IMAD.WIDE.U32 R14, R7, 0x1e8, R14 ;  /* 0x000001e8070e7825 */ /* 0x000fc800078e000e */
[----:B------:R-:W-:Y:S01]  /*05c0*/  IMAD.WIDE.U32 R12, R7, 0x1e8, R12 ;  /* 0x000001e8070c7825 */ /* 0x000fe200078e000c */
[----:B------:R-:W-:Y:S01]  /*05d0*/  CS2R R6, SRZ ;  /* 0x0000000000067805 */ /* 0x000fe2000001ff00 */
[----:B------:R-:W2:Y:S02]  /*05e0*/  LDC.64 R18, c[0x0][0x210] ;  /* 0x00008400ff127b82 */ /* 0x000ea40000000a00 */
[----:B------:R-:W-:Y:S02]  /*05f0*/  IMAD R8, R9, 0x1d1200, RZ ;  /* 0x001d120009087824 */ /* 0x000fe400078e02ff */
[C---:B------:R-:W-:Y:S02]  /*0600*/  IMAD.IADD R15, R17.reuse, 0x1, R15 ;  /* 0x00000001110f7824 */ /* 0x040fe400078e020f */
[----:B------:R-:W-:Y:S02]  /*0610*/  IMAD.IADD R13, R17, 0x1, R13 ;  /* 0x00000001110d7824 */ /* 0x000fe400078e020d */
[----:B------:R-:W-:Y:S01]  /*0620*/  IMAD.WIDE R20, R8, 0x4, R20 ;  /* 0x0000000408147825 */ /* 0x000fe200078e0214 */
[----:B------:R-:W3:Y:S03]  /*0630*/  LDC.64 R16, c[0x0][0x240] ;  /* 0x00009000ff107b82 */ /* 0x000ee60000000a00 */
[C---:B------:R-:W-:Y:S01]  /*0640*/  IMAD.WIDE R14, R25.reuse, 0x4, R14 ;  /* 0x00000004190e7825 */ /* 0x040fe200078e020e */
[----:B------:R4:W5:Y:S03]  /*0650*/  @!P0 LDG.E.EL R6, desc[UR4][R20.64] ;  /* 0x0000000414068981 */ /* 0x000966000c2e1900 */
[----:B------:R-:W-:-:S02]  /*0660*/  IMAD.WIDE R24, R25, 0x4, R12 ;  /* 0x0000000419187825 */ /* 0x000fc400078e020c */
[----:B------:R-:W3:Y:S02]  /*0670*/  LDC.64 R12, c[0x0][0x248] ;  /* 0x00009200ff0c7b82 */ /* 0x000ee40000000a00 */
[----:B------:R-:W-:-:S04]  /*0680*/  IMAD.WIDE R22, R8, 0x4, R22 ;  /* 0x0000000408167825 */ /* 0x000fc800078e0216 */
[C---:B------:R-:W-:Y:S01]  /*0690*/  IMAD R26, R9.reuse, -0x64000, R2 ;  /* 0xfff9c000091a7824 */ /* 0x040fe200078e0202 */
[----:B------:R1:W5:Y:S01]  /*06a0*/  @!P0 LDG.E.EL R7, desc[UR4][R22.64] ;  /* 0x0000000416078981 */ /* 0x000362000c2e1900 */
[----:B----4-:R-:W4:Y:S01]  /*06b0*/  LDC.64 R20, c[0x0][0x250] ;  /* 0x00009400ff147b82 */ /* 0x010f220000000a00 */
[----:B------:R-:W-:Y:S02]  /*06c0*/  IMAD R5, R9, 0x32000, R28 ;  /* 0x0003200009057824 */ /* 0x000fe400078e021c */
[----:B------:R-:W-:-:S04]  /*06d0*/  IMAD.WIDE R14, R8, 0x4, R14 ;  /* 0x00000004080e7825 */ /* 0x000fc800078e020e */
[----:B------:R-:W-:Y:S01]  /*06e0*/  IMAD R9, R9, 0x32000, R26 ;  /* 0x0003200009097824 */ /* 0x000fe200078e021a */
[----:B-1----:R-:W-:Y:S01]  /*06f0*/  CS2R R22, SRZ ;  /* 0x0000000000167805 */ /* 0x002fe2000001ff00 */
[----:B------:R-:W-:Y:S01]  /*0700*/  IMAD.WIDE R26, R0, 0x4, R10 ;  /* 0x00000004001a7825 */ /* 0x000fe200078e020a */
[----:B------:R-:W-:-:S03]  /*0710*/  CS2R R10, SRZ ;  /* 0x00000000000a7805 */ /* 0x000fc6000001ff00 */
[----:B------:R-:W-:Y:S01]  /*0720*/  IMAD.MOV.U32 R0, RZ, RZ, RZ ;  /* 0x000000ffff007224 */ /* 0x000fe200078e00ff */
[----:B------:R-:W5:Y:S01]  /*0730*/  @!P0 LDG.E.EL R22, desc[UR4][R14.64] ;  /* 0x000000040e168981 */ /* 0x000f62000c2e1900 */
[----:B------:R-:W-:Y:S01]  /*0740*/  IMAD.WIDE R24, R8, 0x4, R24 ;  /* 0x0000000408187825 */ /* 0x000fe200078e0218 */
[C---:B------:R-:W-:Y:S02]  /*0750*/  ISETP.GT.AND P1, PT, R4.reuse, 0x7f, PT ;  /* 0x0000007f0400780c */ /* 0x040fe40003f24270 */
[----:B------:R-:W5:Y:S01]  /*0760*/  @!P0 LDG.E.EL.64 R10, desc[UR4][R26.64] ;  /* 0x000000041a0a8981 */ /* 0x000f62000c2e1b00 */
[----:B------:R-:W-:Y:S02]  /*0770*/  VIADD R4, R4, 0xffffff80 ;  /* 0xffffff8004047836 */ /* 0x000fe40000000000 */
[----:B--2---:R-:W-:Y:S01]  /*0780*/  IMAD.WIDE R18, R9, 0x4, R18 ;  /* 0x0000000409127825 */ /* 0x004fe200078e0212 */
[----:B------:R1:W2:Y:S01]  /*0790*/  @!P0 LDG.E.EL R0, desc[UR4][R24.64] ;  /* 0x0000000418008981 */ /* 0x0002a2000c2e1900 */
[----:B------:R-:W-:-:S02]  /*07a0*/  CS2R R8, SRZ ;  /* 0x0000000000087805 */ /* 0x000fc4000001ff00 */
[----:B------:R-:W-:Y:S02]  /*07b0*/  IMAD R5, R4, 0x640, R5 ;  /* 0x0000064004057824 */ /* 0x000fe400078e0205 */
[----:B---3--:R-:W-:Y:S02]  /*07c0*/  IMAD.WIDE R16, R3, 0x4, R16 ;  /* 0x0000000403107825 */ /* 0x008fe400078e0210 */
[----:B------:R-:W3:Y:S02]  /*07d0*/  @!P0 LDG.E.64 R8, desc[UR4][R18.64] ;  /* 0x0000000412088981 */ /* 0x000ee4000c1e1b00 */
[----:B------:R-:W-:Y:S01]  /*07e0*/  IMAD.MOV.U32 R3, RZ, RZ, RZ ;  /* 0x000000ffff037224 */ /* 0x000fe200078e00ff */
[----:B-1----:R-:W-:Y:S01]  /*07f0*/  CS2R R24, SRZ ;  /* 0x0000000000187805 */ /* 0x002fe2000001ff00 */
[----:B0-----:R-:W-:Y:S01]  /*0800*/  IMAD.WIDE R14, R5, 0x4, R12 ;  /* 0x00000004050e7825 */ /* 0x001fe200078e020c */
[----:B------:R-:W-:-:S03]  /*0810*/  CS2R R12, SRZ ;  /* 0x00000000000c7805 */ /* 0x000fc6000001ff00 */
[----:B----4-:R-:W-:Y:S01]  /*0820*/  IMAD.WIDE R20, R4, 0x4, R20 ;  /* 0x0000000404147825 */ /* 0x010fe200078e0214 */
[----:B------:R-:W4:Y:S01]  /*0830*/  @!P0 LDG.E.EL R3, desc[UR4][R16.64] ;  /* 0x0000000410038981 */ /* 0x000f22000c2e1900 */
[----:B------:R-:W0:Y:S03]  /*0840*/  LDC.64 R4, c[0x0][0x258] ;  /* 0x00009600ff047b82 */ /* 0x000e260000000a00 */
[----:B------:R-:W4:Y:S04]  /*0850*/  @!P0 LDG.E.EL R25, desc[UR4][R16.64] ;  /* 0x0000000410198981 */ /* 0x000f28000c2e1900 */
[----:B------:R1:W4:Y:S04]  /*0860*/  @P1 LDG.E.64 R12, desc[UR4][R14.64] ;  /* 0x000000040e0c1981 */ /* 0x000328000c1e1b00 */
[----:B------:R-:W4:Y:S04]  /*0870*/  @P1 LDG.E.EL R23, desc[UR4][R20.64] ;  /* 0x0000000414171981 */ /* 0x000f28000c2e1900 */
[----:B------:R-:W4:Y:S01]  /*0880*/  @P1 LDG.E.EL R24, desc[UR4][R20.64] ;  /* 0x0000000414181981 */ /* 0x000f22000c2e1900 */
[----:B0-----:R-:W-:Y:S01]  /*0890*/  IMAD.WIDE R4, R2, 0x4, R4 ;  /* 0x0000000402047825 */ /* 0x001fe200078e0204 */
[----:B-----5:R-:W-:-:S02]  /*08a0*/  SEL R6, R6, RZ, !P0 ;  /* 0x000000ff06067207 */ /* 0x020fc40004000000 */
[----:B------:R-:W-:Y:S02]  /*08b0*/  SEL R7, R7, RZ, !P0 ;  /* 0x000000ff07077207 */ /* 0x000fe40004000000 */
[----:B------:R-:W-:Y:S02]  /*08c0*/  SEL R22, R22, RZ, !P0 ;  /* 0x000000ff16167207 */ /* 0x000fe40004000000 */
[----:B------:R-:W-:-:S03]  /*08d0*/  SEL R10, R10, RZ, !P0 ;  /* 0x000000ff0a0a7207 */ /* 0x000fc60004000000 */
[----:B------:R-:W-:Y:S01]  /*08e0*/  FADD R22, -R7, R22 ;  /* 0x0000001607167221 */ /* 0x000fe20000000100 */
[----:B--2---:R-:W-:Y:S02]  /*08f0*/  SEL R0, R0, RZ, !P0 ;  /* 0x000000ff00007207 */ /* 0x004fe40004000000 */
[----:B------:R-:W-:Y:S01]  /*0900*/  SEL R11, R11, RZ, !P0 ;  /* 0x000000ff0b0b7207 */ /* 0x000fe20004000000 */
[----:B------:R-:W-:Y:S02]  /*0910*/  FFMA R10, R22, R10, R7 ;  /* 0x0000000a160a7223 */ /* 0x000fe40000000007 */
[----:B-1----:R-:W-:Y:S01]  /*0920*/  FADD R15, -R6, R0 ;  /* 0x00000000060f7221 */ /* 0x002fe20000000100 */
[----:B---3--:R-:W-:Y:S02]  /*0930*/  SEL R7, R8, RZ, !P0 ;  /* 0x000000ff08077207 */ /* 0x008fe40004000000 */
[----:B------:R-:W-:Y:S01]  /*0940*/  SEL R0, R9, RZ, !P0 ;  /* 0x000000ff09007207 */ /* 0x000fe20004000000 */
[----:B------:R-:W-:-:S02]  /*0950*/  FFMA R11, R15, R11, R6 ;  /* 0x0000000b0f0b7223 */ /* 0x000fc40000000006 */
[----:B------:R-:W-:Y:S02]  /*0960*/  FADD R10, -R7, R10 ;  /* 0x0000000a070a7221 */ /* 0x000fe40000000100 */
[----:B------:R-:W-:Y:S01]  /*0970*/  FADD R11, -R0, R11 ;  /* 0x0000000b000b7221 */ /* 0x000fe20000000100 */
[----:B----4-:R-:W-:Y:S02]  /*0980*/  SEL R3, R3, RZ, !P0 ;  /* 0x000000ff03037207 */ /* 0x010fe40004000000 */
[----:B------:R-:W-:-:S03]  /*0990*/  SEL R25, R25, RZ, !P0 ;  /* 0x000000ff19197207 */ /* 0x000fc60004000000 */
[----:B------:R-:W-:Y:S01]  /*09a0*/  FFMA R6, R10, R3, R7 ;  /* 0x000000030a067223 */ /* 0x000fe20000000007 */
[----:B------:R-:W-:Y:S02]  /*09b0*/  SEL R12, R12, RZ, P1 ;  /* 0x000000ff0c0c7207 */ /* 0x000fe40000800000 */
[----:B------:R-:W-:Y:S02]  /*09c0*/  SEL R13, R13, RZ, P1 ;  /* 0x000000ff0d0d7207 */ /* 0x000fe40000800000 */
[----:B------:R-:W-:Y:S02]  /*09d0*/  SEL R23, R23, RZ, P1 ;  /* 0x000000ff17177207 */ /* 0x000fe40000800000 */
[----:B------:R-:W-:Y:S01]  /*09e0*/  SEL R24, R24, RZ, P1 ;  /* 0x000000ff18187207 */ /* 0x000fe20000800000 */
[----:B------:R-:W-:Y:S02]  /*09f0*/  FFMA R7, R11, R25, R0 ;  /* 0x000000190b077223 */ /* 0x000fe40000000000 */
[----:B------:R-:W-:-:S02]  /*0a00*/  @P0 FADD R6, R12, R23 ;  /* 0x000000170c060221 */ /* 0x000fc40000000000 */
[----:B------:R-:W-:-:S05]  /*0a10*/  @P0 FADD R7, R13, R24 ;  /* 0x000000180d070221 */ /* 0x000fca0000000000 */
[----:B------:R-:W-:Y:S01]  /*0a20*/  STG.E.64 desc[UR4][R4.64], R6 ;  /* 0x0000000604007986 */ /* 0x000fe2000c101b04 */
[----:B------:R-:W-:Y:S05]  /*0a30*/  EXIT ;  /* 0x000000000000794d */ /* 0x000fea0003800000 */
.L_x_0:
[----:B------:R-:W-:-:S00]  /*0a40*/  BRA `(.L_x_0) ;  /* 0xfffffffc00fc7947 */ /* 0x000fc0000383ffff */
[----:B------:R-:W-:-:S00]  /*0a50*/  NOP ;  /* 0x0000000000007918 */ /* 0x000fc00000000000 */
        /* <DEDUP_REMOVED lines=10> */
.L_x_1:


//--------------------- .nv.constant0.triton_poi_fused_cat_32 --------------------------
	.section	.nv.constant0.triton_poi_fused_cat_32,"a",@progbits
	.sectionflags	@""
	.align	4
.nv.constant0.triton_poi_fused_cat_32:
	.zero		612
